//
// Generated by NVIDIA NVVM Compiler
//
// Compiler Build ID: CL-36424714
// Cuda compilation tools, release 13.0, V13.0.88
// Based on NVVM 20.0.0
//

.version 9.0
.target sm_100
.address_size 64

	// .globl	_Z10convKernelPfS_S_S_iiiiii

.visible .entry _Z10convKernelPfS_S_S_iiiiii(
	.param .u64 .ptr .align 1 _Z10convKernelPfS_S_S_iiiiii_param_0,
	.param .u64 .ptr .align 1 _Z10convKernelPfS_S_S_iiiiii_param_1,
	.param .u64 .ptr .align 1 _Z10convKernelPfS_S_S_iiiiii_param_2,
	.param .u64 .ptr .align 1 _Z10convKernelPfS_S_S_iiiiii_param_3,
	.param .u32 _Z10convKernelPfS_S_S_iiiiii_param_4,
	.param .u32 _Z10convKernelPfS_S_S_iiiiii_param_5,
	.param .u32 _Z10convKernelPfS_S_S_iiiiii_param_6,
	.param .u32 _Z10convKernelPfS_S_S_iiiiii_param_7,
	.param .u32 _Z10convKernelPfS_S_S_iiiiii_param_8,
	.param .u32 _Z10convKernelPfS_S_S_iiiiii_param_9
)
{
	.reg .pred 	%p<32>;
	.reg .b32 	%r<177>;
	.reg .b32 	%f<180>;
	.reg .b64 	%rd<109>;

	ld.param.u64 	%rd10, [_Z10convKernelPfS_S_S_iiiiii_param_0];
	ld.param.u64 	%rd11, [_Z10convKernelPfS_S_S_iiiiii_param_1];
	ld.param.u64 	%rd12, [_Z10convKernelPfS_S_S_iiiiii_param_2];
	ld.param.u64 	%rd9, [_Z10convKernelPfS_S_S_iiiiii_param_3];
	ld.param.u32 	%r50, [_Z10convKernelPfS_S_S_iiiiii_param_4];
	ld.param.u32 	%r51, [_Z10convKernelPfS_S_S_iiiiii_param_5];
	ld.param.u32 	%r52, [_Z10convKernelPfS_S_S_iiiiii_param_6];
	cvta.to.global.u64 	%rd1, %rd11;
	cvta.to.global.u64 	%rd2, %rd10;
	cvta.to.global.u64 	%rd3, %rd12;
	cvta.to.global.u64 	%rd4, %rd9;
	mov.u32 	%r56, %ctaid.x;
	mov.u32 	%r57, %ntid.x;
	mov.u32 	%r58, %tid.x;
	mad.lo.s32 	%r1, %r56, %r57, %r58;
	mov.u32 	%r59, %ctaid.y;
	mov.u32 	%r60, %ntid.y;
	mov.u32 	%r61, %tid.y;
	mad.lo.s32 	%r2, %r59, %r60, %r61;
	setp.lt.s32 	%p1, %r51, 1;
	@%p1 bra 	$L__BB0_44;
	ld.param.u32 	%r146, [_Z10convKernelPfS_S_S_iiiiii_param_7];
	setp.lt.s32 	%p2, %r146, 1;
	@%p2 bra 	$L__BB0_33;
	setp.lt.s32 	%p11, %r50, 1;
	@%p11 bra 	$L__BB0_22;
	ld.param.u32 	%r149, [_Z10convKernelPfS_S_S_iiiiii_param_8];
	and.b32  	%r3, %r50, 15;
	and.b32  	%r4, %r50, 7;
	and.b32  	%r5, %r50, 2147483632;
	and.b32  	%r6, %r50, 3;
	neg.s32 	%r7, %r5;
	add.s64 	%rd5, %rd2, 32;
	add.s64 	%rd6, %rd1, 32;
	mul.lo.s32 	%r8, %r149, %r2;
	mov.b32 	%r160, 0;
$L__BB0_4:
	mov.f32 	%f179, 0f00000000;
	mov.b32 	%r161, 0;
$L__BB0_5:
	ld.param.u32 	%r150, [_Z10convKernelPfS_S_S_iiiiii_param_8];
	ld.param.u32 	%r147, [_Z10convKernelPfS_S_S_iiiiii_param_7];
	mul.lo.s32 	%r131, %r150, %r1;
	mad.lo.s32 	%r11, %r161, %r52, %r131;
	mad.lo.s32 	%r132, %r160, %r147, %r161;
	mul.lo.s32 	%r12, %r132, %r50;
	mov.b32 	%r162, 0;
$L__BB0_6:
	setp.lt.u32 	%p20, %r50, 16;
	add.s32 	%r134, %r11, %r162;
	mad.lo.s32 	%r14, %r134, %r52, %r8;
	add.s32 	%r135, %r12, %r162;
	mul.lo.s32 	%r15, %r135, %r50;
	mov.b32 	%r167, 0;
	@%p20 bra 	$L__BB0_9;
	mov.u32 	%r163, %r15;
	mov.u32 	%r164, %r14;
	mov.u32 	%r165, %r7;
$L__BB0_8:
	.pragma "nounroll";
	mul.wide.s32 	%rd89, %r164, 4;
	add.s64 	%rd90, %rd5, %rd89;
	mul.wide.s32 	%rd91, %r163, 4;
	add.s64 	%rd92, %rd6, %rd91;
	ld.global.f32 	%f79, [%rd90+-32];
	ld.global.f32 	%f80, [%rd92+-32];
	fma.rn.f32 	%f81, %f79, %f80, %f179;
	ld.global.f32 	%f82, [%rd90+-28];
	ld.global.f32 	%f83, [%rd92+-28];
	fma.rn.f32 	%f84, %f82, %f83, %f81;
	ld.global.f32 	%f85, [%rd90+-24];
	ld.global.f32 	%f86, [%rd92+-24];
	fma.rn.f32 	%f87, %f85, %f86, %f84;
	ld.global.f32 	%f88, [%rd90+-20];
	ld.global.f32 	%f89, [%rd92+-20];
	fma.rn.f32 	%f90, %f88, %f89, %f87;
	ld.global.f32 	%f91, [%rd90+-16];
	ld.global.f32 	%f92, [%rd92+-16];
	fma.rn.f32 	%f93, %f91, %f92, %f90;
	ld.global.f32 	%f94, [%rd90+-12];
	ld.global.f32 	%f95, [%rd92+-12];
	fma.rn.f32 	%f96, %f94, %f95, %f93;
	ld.global.f32 	%f97, [%rd90+-8];
	ld.global.f32 	%f98, [%rd92+-8];
	fma.rn.f32 	%f99, %f97, %f98, %f96;
	ld.global.f32 	%f100, [%rd90+-4];
	ld.global.f32 	%f101, [%rd92+-4];
	fma.rn.f32 	%f102, %f100, %f101, %f99;
	ld.global.f32 	%f103, [%rd90];
	ld.global.f32 	%f104, [%rd92];
	fma.rn.f32 	%f105, %f103, %f104, %f102;
	ld.global.f32 	%f106, [%rd90+4];
	ld.global.f32 	%f107, [%rd92+4];
	fma.rn.f32 	%f108, %f106, %f107, %f105;
	ld.global.f32 	%f109, [%rd90+8];
	ld.global.f32 	%f110, [%rd92+8];
	fma.rn.f32 	%f111, %f109, %f110, %f108;
	ld.global.f32 	%f112, [%rd90+12];
	ld.global.f32 	%f113, [%rd92+12];
	fma.rn.f32 	%f114, %f112, %f113, %f111;
	ld.global.f32 	%f115, [%rd90+16];
	ld.global.f32 	%f116, [%rd92+16];
	fma.rn.f32 	%f117, %f115, %f116, %f114;
	ld.global.f32 	%f118, [%rd90+20];
	ld.global.f32 	%f119, [%rd92+20];
	fma.rn.f32 	%f120, %f118, %f119, %f117;
	ld.global.f32 	%f121, [%rd90+24];
	ld.global.f32 	%f122, [%rd92+24];
	fma.rn.f32 	%f123, %f121, %f122, %f120;
	ld.global.f32 	%f124, [%rd90+28];
	ld.global.f32 	%f125, [%rd92+28];
	fma.rn.f32 	%f179, %f124, %f125, %f123;
	add.s32 	%r165, %r165, 16;
	add.s32 	%r164, %r164, 16;
	add.s32 	%r163, %r163, 16;
	setp.ne.s32 	%p21, %r165, 0;
	mov.u32 	%r167, %r5;
	@%p21 bra 	$L__BB0_8;
$L__BB0_9:
	setp.eq.s32 	%p22, %r3, 0;
	@%p22 bra 	$L__BB0_19;
	add.s32 	%r136, %r3, -1;
	setp.lt.u32 	%p23, %r136, 7;
	@%p23 bra 	$L__BB0_12;
	add.s32 	%r137, %r14, %r167;
	mul.wide.s32 	%rd93, %r137, 4;
	add.s64 	%rd94, %rd2, %rd93;
	ld.global.f32 	%f127, [%rd94];
	add.s32 	%r138, %r167, %r15;
	mul.wide.s32 	%rd95, %r138, 4;
	add.s64 	%rd96, %rd1, %rd95;
	ld.global.f32 	%f128, [%rd96];
	fma.rn.f32 	%f129, %f127, %f128, %f179;
	ld.global.f32 	%f130, [%rd94+4];
	ld.global.f32 	%f131, [%rd96+4];
	fma.rn.f32 	%f132, %f130, %f131, %f129;
	ld.global.f32 	%f133, [%rd94+8];
	ld.global.f32 	%f134, [%rd96+8];
	fma.rn.f32 	%f135, %f133, %f134, %f132;
	ld.global.f32 	%f136, [%rd94+12];
	ld.global.f32 	%f137, [%rd96+12];
	fma.rn.f32 	%f138, %f136, %f137, %f135;
	ld.global.f32 	%f139, [%rd94+16];
	ld.global.f32 	%f140, [%rd96+16];
	fma.rn.f32 	%f141, %f139, %f140, %f138;
	ld.global.f32 	%f142, [%rd94+20];
	ld.global.f32 	%f143, [%rd96+20];
	fma.rn.f32 	%f144, %f142, %f143, %f141;
	ld.global.f32 	%f145, [%rd94+24];
	ld.global.f32 	%f146, [%rd96+24];
	fma.rn.f32 	%f147, %f145, %f146, %f144;
	ld.global.f32 	%f148, [%rd94+28];
	ld.global.f32 	%f149, [%rd96+28];
	fma.rn.f32 	%f179, %f148, %f149, %f147;
	add.s32 	%r167, %r167, 8;
$L__BB0_12:
	setp.eq.s32 	%p24, %r4, 0;
	@%p24 bra 	$L__BB0_19;
	add.s32 	%r139, %r4, -1;
	setp.lt.u32 	%p25, %r139, 3;
	@%p25 bra 	$L__BB0_15;
	add.s32 	%r140, %r14, %r167;
	mul.wide.s32 	%rd97, %r140, 4;
	add.s64 	%rd98, %rd2, %rd97;
	ld.global.f32 	%f151, [%rd98];
	add.s32 	%r141, %r167, %r15;
	mul.wide.s32 	%rd99, %r141, 4;
	add.s64 	%rd100, %rd1, %rd99;
	ld.global.f32 	%f152, [%rd100];
	fma.rn.f32 	%f153, %f151, %f152, %f179;
	ld.global.f32 	%f154, [%rd98+4];
	ld.global.f32 	%f155, [%rd100+4];
	fma.rn.f32 	%f156, %f154, %f155, %f153;
	ld.global.f32 	%f157, [%rd98+8];
	ld.global.f32 	%f158, [%rd100+8];
	fma.rn.f32 	%f159, %f157, %f158, %f156;
	ld.global.f32 	%f160, [%rd98+12];
	ld.global.f32 	%f161, [%rd100+12];
	fma.rn.f32 	%f179, %f160, %f161, %f159;
	add.s32 	%r167, %r167, 4;
$L__BB0_15:
	setp.eq.s32 	%p26, %r6, 0;
	@%p26 bra 	$L__BB0_19;
	setp.eq.s32 	%p27, %r6, 1;
	add.s32 	%r142, %r14, %r167;
	mul.wide.s32 	%rd101, %r142, 4;
	add.s64 	%rd7, %rd2, %rd101;
	ld.global.f32 	%f162, [%rd7];
	add.s32 	%r143, %r167, %r15;
	mul.wide.s32 	%rd102, %r143, 4;
	add.s64 	%rd8, %rd1, %rd102;
	ld.global.f32 	%f163, [%rd8];
	fma.rn.f32 	%f179, %f162, %f163, %f179;
	@%p27 bra 	$L__BB0_19;
	setp.eq.s32 	%p28, %r6, 2;
	ld.global.f32 	%f164, [%rd7+4];
	ld.global.f32 	%f165, [%rd8+4];
	fma.rn.f32 	%f179, %f164, %f165, %f179;
	@%p28 bra 	$L__BB0_19;
	ld.global.f32 	%f166, [%rd7+8];
	ld.global.f32 	%f167, [%rd8+8];
	fma.rn.f32 	%f179, %f166, %f167, %f179;
$L__BB0_19:
	add.s32 	%r162, %r162, 1;
	setp.ne.s32 	%p29, %r162, %r50;
	@%p29 bra 	$L__BB0_6;
	ld.param.u32 	%r148, [_Z10convKernelPfS_S_S_iiiiii_param_7];
	add.s32 	%r161, %r161, 1;
	setp.ne.s32 	%p30, %r161, %r148;
	@%p30 bra 	$L__BB0_5;
	ld.param.u32 	%r159, [_Z10convKernelPfS_S_S_iiiiii_param_9];
	ld.param.u64 	%rd108, [_Z10convKernelPfS_S_S_iiiiii_param_3];
	cvta.to.global.u64 	%rd103, %rd108;
	mul.wide.u32 	%rd104, %r160, 4;
	add.s64 	%rd105, %rd103, %rd104;
	ld.global.f32 	%f168, [%rd105];
	add.f32 	%f169, %f179, %f168;
	mad.lo.s32 	%r144, %r160, %r159, %r1;
	mad.lo.s32 	%r145, %r144, %r159, %r2;
	mul.wide.s32 	%rd106, %r145, 4;
	add.s64 	%rd107, %rd3, %rd106;
	st.global.f32 	[%rd107], %f169;
	add.s32 	%r160, %r160, 1;
	setp.eq.s32 	%p31, %r160, %r51;
	@%p31 bra 	$L__BB0_44;
	bra.uni 	$L__BB0_4;
$L__BB0_22:
	and.b32  	%r30, %r51, 7;
	setp.lt.u32 	%p12, %r51, 8;
	mov.b32 	%r171, 0;
	@%p12 bra 	$L__BB0_25;
	and.b32  	%r171, %r51, 2147483640;
	mov.b32 	%r169, 0;
$L__BB0_24:
	.pragma "nounroll";
	ld.param.u32 	%r155, [_Z10convKernelPfS_S_S_iiiiii_param_9];
	mul.wide.u32 	%rd51, %r169, 4;
	add.s64 	%rd52, %rd4, %rd51;
	ld.global.f32 	%f47, [%rd52];
	add.f32 	%f48, %f47, 0f00000000;
	mad.lo.s32 	%r97, %r169, %r155, %r1;
	mad.lo.s32 	%r98, %r97, %r155, %r2;
	mul.wide.s32 	%rd53, %r98, 4;
	add.s64 	%rd54, %rd3, %rd53;
	st.global.f32 	[%rd54], %f48;
	ld.global.f32 	%f49, [%rd52+4];
	add.f32 	%f50, %f49, 0f00000000;
	add.s32 	%r99, %r97, %r155;
	mad.lo.s32 	%r100, %r99, %r155, %r2;
	mul.wide.s32 	%rd55, %r100, 4;
	add.s64 	%rd56, %rd3, %rd55;
	st.global.f32 	[%rd56], %f50;
	ld.global.f32 	%f51, [%rd52+8];
	add.f32 	%f52, %f51, 0f00000000;
	add.s32 	%r101, %r99, %r155;
	mad.lo.s32 	%r102, %r101, %r155, %r2;
	mul.wide.s32 	%rd57, %r102, 4;
	add.s64 	%rd58, %rd3, %rd57;
	st.global.f32 	[%rd58], %f52;
	ld.global.f32 	%f53, [%rd52+12];
	add.f32 	%f54, %f53, 0f00000000;
	add.s32 	%r103, %r101, %r155;
	mad.lo.s32 	%r104, %r103, %r155, %r2;
	mul.wide.s32 	%rd59, %r104, 4;
	add.s64 	%rd60, %rd3, %rd59;
	st.global.f32 	[%rd60], %f54;
	ld.global.f32 	%f55, [%rd52+16];
	add.f32 	%f56, %f55, 0f00000000;
	add.s32 	%r105, %r103, %r155;
	mad.lo.s32 	%r106, %r105, %r155, %r2;
	mul.wide.s32 	%rd61, %r106, 4;
	add.s64 	%rd62, %rd3, %rd61;
	st.global.f32 	[%rd62], %f56;
	ld.global.f32 	%f57, [%rd52+20];
	add.f32 	%f58, %f57, 0f00000000;
	add.s32 	%r107, %r105, %r155;
	mad.lo.s32 	%r108, %r107, %r155, %r2;
	mul.wide.s32 	%rd63, %r108, 4;
	add.s64 	%rd64, %rd3, %rd63;
	st.global.f32 	[%rd64], %f58;
	ld.global.f32 	%f59, [%rd52+24];
	add.f32 	%f60, %f59, 0f00000000;
	add.s32 	%r109, %r107, %r155;
	mad.lo.s32 	%r110, %r109, %r155, %r2;
	mul.wide.s32 	%rd65, %r110, 4;
	add.s64 	%rd66, %rd3, %rd65;
	st.global.f32 	[%rd66], %f60;
	ld.global.f32 	%f61, [%rd52+28];
	add.f32 	%f62, %f61, 0f00000000;
	add.s32 	%r111, %r109, %r155;
	mad.lo.s32 	%r112, %r111, %r155, %r2;
	mul.wide.s32 	%rd67, %r112, 4;
	add.s64 	%rd68, %rd3, %rd67;
	st.global.f32 	[%rd68], %f62;
	add.s32 	%r169, %r169, 8;
	setp.ne.s32 	%p13, %r169, %r171;
	@%p13 bra 	$L__BB0_24;
$L__BB0_25:
	setp.eq.s32 	%p14, %r30, 0;
	@%p14 bra 	$L__BB0_44;
	and.b32  	%r35, %r51, 3;
	setp.lt.u32 	%p15, %r30, 4;
	@%p15 bra 	$L__BB0_28;
	ld.param.u32 	%r156, [_Z10convKernelPfS_S_S_iiiiii_param_9];
	mul.wide.u32 	%rd69, %r171, 4;
	add.s64 	%rd70, %rd4, %rd69;
	ld.global.f32 	%f63, [%rd70];
	add.f32 	%f64, %f63, 0f00000000;
	mad.lo.s32 	%r113, %r171, %r156, %r1;
	mad.lo.s32 	%r114, %r113, %r156, %r2;
	mul.wide.s32 	%rd71, %r114, 4;
	add.s64 	%rd72, %rd3, %rd71;
	st.global.f32 	[%rd72], %f64;
	ld.global.f32 	%f65, [%rd70+4];
	add.f32 	%f66, %f65, 0f00000000;
	add.s32 	%r115, %r113, %r156;
	mad.lo.s32 	%r116, %r115, %r156, %r2;
	mul.wide.s32 	%rd73, %r116, 4;
	add.s64 	%rd74, %rd3, %rd73;
	st.global.f32 	[%rd74], %f66;
	ld.global.f32 	%f67, [%rd70+8];
	add.f32 	%f68, %f67, 0f00000000;
	add.s32 	%r117, %r115, %r156;
	mad.lo.s32 	%r118, %r117, %r156, %r2;
	mul.wide.s32 	%rd75, %r118, 4;
	add.s64 	%rd76, %rd3, %rd75;
	st.global.f32 	[%rd76], %f68;
	ld.global.f32 	%f69, [%rd70+12];
	add.f32 	%f70, %f69, 0f00000000;
	add.s32 	%r119, %r117, %r156;
	mad.lo.s32 	%r120, %r119, %r156, %r2;
	mul.wide.s32 	%rd77, %r120, 4;
	add.s64 	%rd78, %rd3, %rd77;
	st.global.f32 	[%rd78], %f70;
	add.s32 	%r171, %r171, 4;
$L__BB0_28:
	setp.eq.s32 	%p16, %r35, 0;
	@%p16 bra 	$L__BB0_44;
	setp.eq.s32 	%p17, %r35, 1;
	@%p17 bra 	$L__BB0_31;
	ld.param.u32 	%r157, [_Z10convKernelPfS_S_S_iiiiii_param_9];
	mul.wide.u32 	%rd79, %r171, 4;
	add.s64 	%rd80, %rd4, %rd79;
	ld.global.f32 	%f71, [%rd80];
	add.f32 	%f72, %f71, 0f00000000;
	mad.lo.s32 	%r121, %r171, %r157, %r1;
	mad.lo.s32 	%r122, %r121, %r157, %r2;
	mul.wide.s32 	%rd81, %r122, 4;
	add.s64 	%rd82, %rd3, %rd81;
	st.global.f32 	[%rd82], %f72;
	ld.global.f32 	%f73, [%rd80+4];
	add.f32 	%f74, %f73, 0f00000000;
	add.s32 	%r123, %r121, %r157;
	mad.lo.s32 	%r124, %r123, %r157, %r2;
	mul.wide.s32 	%rd83, %r124, 4;
	add.s64 	%rd84, %rd3, %rd83;
	st.global.f32 	[%rd84], %f74;
	add.s32 	%r171, %r171, 2;
$L__BB0_31:
	and.b32  	%r125, %r51, 1;
	setp.eq.b32 	%p18, %r125, 1;
	not.pred 	%p19, %p18;
	@%p19 bra 	$L__BB0_44;
	ld.param.u32 	%r158, [_Z10convKernelPfS_S_S_iiiiii_param_9];
	mul.wide.u32 	%rd85, %r171, 4;
	add.s64 	%rd86, %rd4, %rd85;
	ld.global.f32 	%f75, [%rd86];
	add.f32 	%f76, %f75, 0f00000000;
	mad.lo.s32 	%r126, %r171, %r158, %r1;
	mad.lo.s32 	%r127, %r126, %r158, %r2;
	mul.wide.s32 	%rd87, %r127, 4;
	add.s64 	%rd88, %rd3, %rd87;
	st.global.f32 	[%rd88], %f76;
	bra.uni 	$L__BB0_44;
$L__BB0_33:
	and.b32  	%r40, %r51, 7;
	setp.lt.u32 	%p3, %r51, 8;
	mov.b32 	%r175, 0;
	@%p3 bra 	$L__BB0_36;
	and.b32  	%r175, %r51, 2147483640;
	mov.b32 	%r173, 0;
$L__BB0_35:
	.pragma "nounroll";
	ld.param.u32 	%r151, [_Z10convKernelPfS_S_S_iiiiii_param_9];
	mul.wide.u32 	%rd13, %r173, 4;
	add.s64 	%rd14, %rd4, %rd13;
	ld.global.f32 	%f17, [%rd14];
	add.f32 	%f18, %f17, 0f00000000;
	mad.lo.s32 	%r64, %r173, %r151, %r1;
	mad.lo.s32 	%r65, %r64, %r151, %r2;
	mul.wide.s32 	%rd15, %r65, 4;
	add.s64 	%rd16, %rd3, %rd15;
	st.global.f32 	[%rd16], %f18;
	ld.global.f32 	%f19, [%rd14+4];
	add.f32 	%f20, %f19, 0f00000000;
	add.s32 	%r66, %r64, %r151;
	mad.lo.s32 	%r67, %r66, %r151, %r2;
	mul.wide.s32 	%rd17, %r67, 4;
	add.s64 	%rd18, %rd3, %rd17;
	st.global.f32 	[%rd18], %f20;
	ld.global.f32 	%f21, [%rd14+8];
	add.f32 	%f22, %f21, 0f00000000;
	add.s32 	%r68, %r66, %r151;
	mad.lo.s32 	%r69, %r68, %r151, %r2;
	mul.wide.s32 	%rd19, %r69, 4;
	add.s64 	%rd20, %rd3, %rd19;
	st.global.f32 	[%rd20], %f22;
	ld.global.f32 	%f23, [%rd14+12];
	add.f32 	%f24, %f23, 0f00000000;
	add.s32 	%r70, %r68, %r151;
	mad.lo.s32 	%r71, %r70, %r151, %r2;
	mul.wide.s32 	%rd21, %r71, 4;
	add.s64 	%rd22, %rd3, %rd21;
	st.global.f32 	[%rd22], %f24;
	ld.global.f32 	%f25, [%rd14+16];
	add.f32 	%f26, %f25, 0f00000000;
	add.s32 	%r72, %r70, %r151;
	mad.lo.s32 	%r73, %r72, %r151, %r2;
	mul.wide.s32 	%rd23, %r73, 4;
	add.s64 	%rd24, %rd3, %rd23;
	st.global.f32 	[%rd24], %f26;
	ld.global.f32 	%f27, [%rd14+20];
	add.f32 	%f28, %f27, 0f00000000;
	add.s32 	%r74, %r72, %r151;
	mad.lo.s32 	%r75, %r74, %r151, %r2;
	mul.wide.s32 	%rd25, %r75, 4;
	add.s64 	%rd26, %rd3, %rd25;
	st.global.f32 	[%rd26], %f28;
	ld.global.f32 	%f29, [%rd14+24];
	add.f32 	%f30, %f29, 0f00000000;
	add.s32 	%r76, %r74, %r151;
	mad.lo.s32 	%r77, %r76, %r151, %r2;
	mul.wide.s32 	%rd27, %r77, 4;
	add.s64 	%rd28, %rd3, %rd27;
	st.global.f32 	[%rd28], %f30;
	ld.global.f32 	%f31, [%rd14+28];
	add.f32 	%f32, %f31, 0f00000000;
	add.s32 	%r78, %r76, %r151;
	mad.lo.s32 	%r79, %r78, %r151, %r2;
	mul.wide.s32 	%rd29, %r79, 4;
	add.s64 	%rd30, %rd3, %rd29;
	st.global.f32 	[%rd30], %f32;
	add.s32 	%r173, %r173, 8;
	setp.ne.s32 	%p4, %r173, %r175;
	@%p4 bra 	$L__BB0_35;
$L__BB0_36:
	setp.eq.s32 	%p5, %r40, 0;
	@%p5 bra 	$L__BB0_44;
	and.b32  	%r45, %r51, 3;
	setp.lt.u32 	%p6, %r40, 4;
	@%p6 bra 	$L__BB0_39;
	ld.param.u32 	%r152, [_Z10convKernelPfS_S_S_iiiiii_param_9];
	mul.wide.u32 	%rd31, %r175, 4;
	add.s64 	%rd32, %rd4, %rd31;
	ld.global.f32 	%f33, [%rd32];
	add.f32 	%f34, %f33, 0f00000000;
	mad.lo.s32 	%r80, %r175, %r152, %r1;
	mad.lo.s32 	%r81, %r80, %r152, %r2;
	mul.wide.s32 	%rd33, %r81, 4;
	add.s64 	%rd34, %rd3, %rd33;
	st.global.f32 	[%rd34], %f34;
	ld.global.f32 	%f35, [%rd32+4];
	add.f32 	%f36, %f35, 0f00000000;
	add.s32 	%r82, %r80, %r152;
	mad.lo.s32 	%r83, %r82, %r152, %r2;
	mul.wide.s32 	%rd35, %r83, 4;
	add.s64 	%rd36, %rd3, %rd35;
	st.global.f32 	[%rd36], %f36;
	ld.global.f32 	%f37, [%rd32+8];
	add.f32 	%f38, %f37, 0f00000000;
	add.s32 	%r84, %r82, %r152;
	mad.lo.s32 	%r85, %r84, %r152, %r2;
	mul.wide.s32 	%rd37, %r85, 4;
	add.s64 	%rd38, %rd3, %rd37;
	st.global.f32 	[%rd38], %f38;
	ld.global.f32 	%f39, [%rd32+12];
	add.f32 	%f40, %f39, 0f00000000;
	add.s32 	%r86, %r84, %r152;
	mad.lo.s32 	%r87, %r86, %r152, %r2;
	mul.wide.s32 	%rd39, %r87, 4;
	add.s64 	%rd40, %rd3, %rd39;
	st.global.f32 	[%rd40], %f40;
	add.s32 	%r175, %r175, 4;
$L__BB0_39:
	setp.eq.s32 	%p7, %r45, 0;
	@%p7 bra 	$L__BB0_44;
	setp.eq.s32 	%p8, %r45, 1;
	@%p8 bra 	$L__BB0_42;
	ld.param.u32 	%r153, [_Z10convKernelPfS_S_S_iiiiii_param_9];
	mul.wide.u32 	%rd41, %r175, 4;
	add.s64 	%rd42, %rd4, %rd41;
	ld.global.f32 	%f41, [%rd42];
	add.f32 	%f42, %f41, 0f00000000;
	mad.lo.s32 	%r88, %r175, %r153, %r1;
	mad.lo.s32 	%r89, %r88, %r153, %r2;
	mul.wide.s32 	%rd43, %r89, 4;
	add.s64 	%rd44, %rd3, %rd43;
	st.global.f32 	[%rd44], %f42;
	ld.global.f32 	%f43, [%rd42+4];
	add.f32 	%f44, %f43, 0f00000000;
	add.s32 	%r90, %r88, %r153;
	mad.lo.s32 	%r91, %r90, %r153, %r2;
	mul.wide.s32 	%rd45, %r91, 4;
	add.s64 	%rd46, %rd3, %rd45;
	st.global.f32 	[%rd46], %f44;
	add.s32 	%r175, %r175, 2;
$L__BB0_42:
	and.b32  	%r92, %r51, 1;
	setp.eq.b32 	%p9, %r92, 1;
	not.pred 	%p10, %p9;
	@%p10 bra 	$L__BB0_44;
	ld.param.u32 	%r154, [_Z10convKernelPfS_S_S_iiiiii_param_9];
	mul.wide.u32 	%rd47, %r175, 4;
	add.s64 	%rd48, %rd4, %rd47;
	ld.global.f32 	%f45, [%rd48];
	add.f32 	%f46, %f45, 0f00000000;
	mad.lo.s32 	%r93, %r175, %r154, %r1;
	mad.lo.s32 	%r94, %r93, %r154, %r2;
	mul.wide.s32 	%rd49, %r94, 4;
	add.s64 	%rd50, %rd3, %rd49;
	st.global.f32 	[%rd50], %f46;
$L__BB0_44:
	ret;

}


// ===== COMPILED SASS (sm_100) =====

	.target	sm_100

	.elftype	@"ET_EXEC"


//--------------------- .note.nv.tkinfo           --------------------------
	.section	.note.nv.tkinfo,"",@"SHT_NOTE"
	.sectionflags	@"SHF_NOTE_NV_TKINFO"
	.tkinfo
        /*0018*/ 	.word	0x00000002
        /*0030*/ 	.string	""
        /*0030*/ 	.string	"ptxas"
        /*0030*/ 	.string	"Cuda compilation tools, release 13.0, V13.0.88"
        /*0030*/ 	.string	"Build cuda_13.0.r13.0/compiler.36424714_0"
        /*0030*/ 	.string	"-arch sm_100 -m 64 "



//--------------------- .note.nv.cuinfo           --------------------------
	.section	.note.nv.cuinfo,"",@"SHT_NOTE"
	.sectionflags	@"SHF_NOTE_NV_CUINFO"
        /*0018*/ 	.short	0x0002
        /*001a*/ 	.short	0x0064
        /*001c*/ 	.short	0x0082
	.zero		2


//--------------------- .nv.info                  --------------------------
	.section	.nv.info,"",@"SHT_CUDA_INFO"
	.align	4


	//----- nvinfo : EIATTR_REGCOUNT
	.align		4
        /*0000*/ 	.byte	0x04, 0x2f
        /*0002*/ 	.short	(.L_1 - .L_0)
	.align		4
.L_0:
        /*0004*/ 	.word	index@(_Z10convKernelPfS_S_S_iiiiii)
        /*0008*/ 	.word	0x00000020


	//----- nvinfo : EIATTR_FRAME_SIZE
	.align		4
.L_1:
        /*000c*/ 	.byte	0x04, 0x11
        /*000e*/ 	.short	(.L_3 - .L_2)
	.align		4
.L_2:
        /*0010*/ 	.word	index@(_Z10convKernelPfS_S_S_iiiiii)
        /*0014*/ 	.word	0x00000000


	//----- nvinfo : EIATTR_MIN_STACK_SIZE
	.align		4
.L_3:
        /*0018*/ 	.byte	0x04, 0x12
        /*001a*/ 	.short	(.L_5 - .L_4)
	.align		4
.L_4:
        /*001c*/ 	.word	index@(_Z10convKernelPfS_S_S_iiiiii)
        /*0020*/ 	.word	0x00000000
.L_5:


//--------------------- .nv.compat                --------------------------
	.section	.nv.compat,"",@"SHT_CUDA_COMPAT_INFO"
	.align	4
        /*0000*/ 	.byte	0x02, 0x09, 0x00, 0x00, 0x02, 0x02, 0x01, 0x00, 0x02, 0x05, 0x05, 0x00, 0x03, 0x07, 0x01, 0x01
        /*0010*/ 	.byte	0x02, 0x03, 0x00, 0x00, 0x02, 0x06, 0x01, 0x00, 0x04, 0x0b, 0x08, 0x00, 0x09, 0x00, 0x00, 0x00
        /*0020*/ 	.byte	0x00, 0x00, 0x00, 0x00


//--------------------- .nv.info._Z10convKernelPfS_S_S_iiiiii --------------------------
	.section	.nv.info._Z10convKernelPfS_S_S_iiiiii,"",@"SHT_CUDA_INFO"
	.sectionflags	@""
	.align	4


	//----- nvinfo : EIATTR_CUDA_API_VERSION
	.align		4
        /*0000*/ 	.byte	0x04, 0x37
        /*0002*/ 	.short	(.L_7 - .L_6)
.L_6:
        /*0004*/ 	.word	0x00000082


	//----- nvinfo : EIATTR_KPARAM_INFO
	.align		4
.L_7:
        /*0008*/ 	.byte	0x04, 0x17
        /*000a*/ 	.short	(.L_9 - .L_8)
.L_8:
        /*000c*/ 	.word	0x00000000
        /*0010*/ 	.short	0x0009
        /*0012*/ 	.short	0x0034
        /*0014*/ 	.byte	0x00, 0xf0, 0x11, 0x00


	//----- nvinfo : EIATTR_KPARAM_INFO
	.align		4
.L_9:
        /*0018*/ 	.byte	0x04, 0x17
        /*001a*/ 	.short	(.L_11 - .L_10)
.L_10:
        /*001c*/ 	.word	0x00000000
        /*0020*/ 	.short	0x0008
        /*0022*/ 	.short	0x0030
        /*0024*/ 	.byte	0x00, 0xf0, 0x11, 0x00


	//----- nvinfo : EIATTR_KPARAM_INFO
	.align		4
.L_11:
        /*0028*/ 	.byte	0x04, 0x17
        /*002a*/ 	.short	(.L_13 - .L_12)
.L_12:
        /*002c*/ 	.word	0x00000000
        /*0030*/ 	.short	0x0007
        /*0032*/ 	.short	0x002c
        /*0034*/ 	.byte	0x00, 0xf0, 0x11, 0x00


	//----- nvinfo : EIATTR_KPARAM_INFO
	.align		4
.L_13:
        /*0038*/ 	.byte	0x04, 0x17
        /*003a*/ 	.short	(.L_15 - .L_14)
.L_14:
        /*003c*/ 	.word	0x00000000
        /*0040*/ 	.short	0x0006
        /*0042*/ 	.short	0x0028
        /*0044*/ 	.byte	0x00, 0xf0, 0x11, 0x00


	//----- nvinfo : EIATTR_KPARAM_INFO
	.align		4
.L_15:
        /*0048*/ 	.byte	0x04, 0x17
        /*004a*/ 	.short	(.L_17 - .L_16)
.L_16:
        /*004c*/ 	.word	0x00000000
        /*0050*/ 	.short	0x0005
        /*0052*/ 	.short	0x0024
        /*0054*/ 	.byte	0x00, 0xf0, 0x11, 0x00


	//----- nvinfo : EIATTR_KPARAM_INFO
	.align		4
.L_17:
        /*0058*/ 	.byte	0x04, 0x17
        /*005a*/ 	.short	(.L_19 - .L_18)
.L_18:
        /*005c*/ 	.word	0x00000000
        /*0060*/ 	.short	0x0004
        /*0062*/ 	.short	0x0020
        /*0064*/ 	.byte	0x00, 0xf0, 0x11, 0x00


	//----- nvinfo : EIATTR_KPARAM_INFO
	.align		4
.L_19:
        /*0068*/ 	.byte	0x04, 0x17
        /*006a*/ 	.short	(.L_21 - .L_20)
.L_20:
        /*006c*/ 	.word	0x00000000
        /*0070*/ 	.short	0x0003
        /*0072*/ 	.short	0x0018
        /*0074*/ 	.byte	0x00, 0xf5, 0x21, 0x00


	//----- nvinfo : EIATTR_KPARAM_INFO
	.align		4
.L_21:
        /*0078*/ 	.byte	0x04, 0x17
        /*007a*/ 	.short	(.L_23 - .L_22)
.L_22:
        /*007c*/ 	.word	0x00000000
        /*0080*/ 	.short	0x0002
        /*0082*/ 	.short	0x0010
        /*0084*/ 	.byte	0x00, 0xf5, 0x21, 0x00


	//----- nvinfo : EIATTR_KPARAM_INFO
	.align		4
.L_23:
        /*0088*/ 	.byte	0x04, 0x17
        /*008a*/ 	.short	(.L_25 - .L_24)
.L_24:
        /*008c*/ 	.word	0x00000000
        /*0090*/ 	.short	0x0001
        /*0092*/ 	.short	0x0008
        /*0094*/ 	.byte	0x00, 0xf5, 0x21, 0x00


	//----- nvinfo : EIATTR_KPARAM_INFO
	.align		4
.L_25:
        /*0098*/ 	.byte	0x04, 0x17
        /*009a*/ 	.short	(.L_27 - .L_26)
.L_26:
        /*009c*/ 	.word	0x00000000
        /*00a0*/ 	.short	0x0000
        /*00a2*/ 	.short	0x0000
        /*00a4*/ 	.byte	0x00, 0xf5, 0x21, 0x00


	//----- nvinfo : EIATTR_SPARSE_MMA_MASK
	.align		4
.L_27:
        /*00a8*/ 	.byte	0x03, 0x50
        /*00aa*/ 	.short	0x0000


	//----- nvinfo : EIATTR_MAXREG_COUNT
	.align		4
        /*00ac*/ 	.byte	0x03, 0x1b
        /*00ae*/ 	.short	0x00ff


	//----- nvinfo : EIATTR_MERCURY_ISA_VERSION
	.align		4
        /*00b0*/ 	.byte	0x03, 0x5f
        /*00b2*/ 	.short	0x0101


	//----- nvinfo : EIATTR_VRC_CTA_INIT_COUNT
	.align		4
        /*00b4*/ 	.byte	0x02, 0x4a
	.zero		1
	.zero		1


	//----- nvinfo : EIATTR_EXIT_INSTR_OFFSETS
	.align		4
        /*00b8*/ 	.byte	0x04, 0x1c
        /*00ba*/ 	.short	(.L_29 - .L_28)


	//   ....[0]....
.L_28:
        /*00bc*/ 	.word	0x00000090


	//   ....[1]....
        /*00c0*/ 	.word	0x00000d30


	//   ....[2]....
        /*00c4*/ 	.word	0x00001130


	//   ....[3]....
        /*00c8*/ 	.word	0x00001350


	//   ....[4]....
        /*00cc*/ 	.word	0x000014b0


	//   ....[5]....
        /*00d0*/ 	.word	0x00001560


	//   ....[6]....
        /*00d4*/ 	.word	0x00001950


	//   ....[7]....
        /*00d8*/ 	.word	0x00001b70


	//   ....[8]....
        /*00dc*/ 	.word	0x00001cd0


	//   ....[9]....
        /*00e0*/ 	.word	0x00001d80


	//----- nvinfo : EIATTR_CBANK_PARAM_SIZE
	.align		4
.L_29:
        /*00e4*/ 	.byte	0x03, 0x19
        /*00e6*/ 	.short	0x0038


	//----- nvinfo : EIATTR_PARAM_CBANK
	.align		4
        /*00e8*/ 	.byte	0x04, 0x0a
        /*00ea*/ 	.short	(.L_31 - .L_30)
	.align		4
.L_30:
        /*00ec*/ 	.word	index@(.nv.constant0._Z10convKernelPfS_S_S_iiiiii)
        /*00f0*/ 	.short	0x0380
        /*00f2*/ 	.short	0x0038


	//----- nvinfo : EIATTR_SW_WAR
	.align		4
.L_31:
        /*00f4*/ 	.byte	0x04, 0x36
        /*00f6*/ 	.short	(.L_33 - .L_32)
.L_32:
        /*00f8*/ 	.word	0x00000008
.L_33:


//--------------------- .nv.callgraph             --------------------------
	.section	.nv.callgraph,"",@"SHT_CUDA_CALLGRAPH"
	.align	4
	.sectionentsize	8
	.align		4
        /*0000*/ 	.word	0x00000000
	.align		4
        /*0004*/ 	.word	0xffffffff
	.align		4
        /*0008*/ 	.word	0x00000000
	.align		4
        /*000c*/ 	.word	0xfffffffe
	.align		4
        /*0010*/ 	.word	0x00000000
	.align		4
        /*0014*/ 	.word	0xfffffffd
	.align		4
        /*0018*/ 	.word	0x00000000
	.align		4
        /*001c*/ 	.word	0xfffffffc


//--------------------- .text._Z10convKernelPfS_S_S_iiiiii --------------------------
	.section	.text._Z10convKernelPfS_S_S_iiiiii,"ax",@progbits
	.align	128
        .global         _Z10convKernelPfS_S_S_iiiiii
        .type           _Z10convKernelPfS_S_S_iiiiii,@function
        .size           _Z10convKernelPfS_S_S_iiiiii,(.L_x_19 - _Z10convKernelPfS_S_S_iiiiii)
        .other          _Z10convKernelPfS_S_S_iiiiii,@"STO_CUDA_ENTRY STV_DEFAULT"
_Z10convKernelPfS_S_S_iiiiii:
.text._Z10convKernelPfS_S_S_iiiiii:
[----:B------:R-:W-:Y:S08]  /*0000*/  LDC R1, c[0x0][0x37c] ;  /* 0x0000df00ff017b82 */ /* 0x000ff00000000800 */
[----:B------:R-:W0:Y:S01]  /*0010*/  LDC R3, c[0x0][0x3a4] ;  /* 0x0000e900ff037b82 */ /* 0x000e220000000800 */
[----:B------:R-:W1:Y:S01]  /*0020*/  S2R R5, SR_TID.X ;  /* 0x0000000000057919 */ /* 0x000e620000002100 */
[----:B------:R-:W2:Y:S06]  /*0030*/  S2R R7, SR_TID.Y ;  /* 0x0000000000077919 */ /* 0x000eac0000002200 */
[----:B------:R-:W3:Y:S08]  /*0040*/  LDC R0, c[0x0][0x360] ;  /* 0x0000d800ff007b82 */ /* 0x000ef00000000800 */
[----:B------:R-:W4:Y:S01]  /*0050*/  LDC R2, c[0x0][0x364] ;  /* 0x0000d900ff027b82 */ /* 0x000f220000000800 */
[----:B0-----:R-:W-:-:S07]  /*0060*/  ISETP.GE.AND P0, PT, R3, 0x1, PT ;  /* 0x000000010300780c */ /* 0x001fce0003f06270 */
[----:B------:R-:W0:Y:S08]  /*0070*/  S2UR UR4, SR_CTAID.X ;  /* 0x00000000000479c3 */ /* 0x000e300000002500 */
[----:B------:R-:W0:Y:S02]  /*0080*/  S2UR UR5, SR_CTAID.Y ;  /* 0x00000000000579c3 */ /* 0x000e240000002600 */
[----:B01234-:R-:W-:Y:S05]  /*0090*/  @!P0 EXIT ;  /* 0x000000000000894d */ /* 0x01ffea0003800000 */
[----:B------:R-:W0:Y:S01]  /*00a0*/  LDCU UR6, c[0x0][0x3ac] ;  /* 0x00007580ff0677ac */ /* 0x000e220008000800 */
[----:B------:R-:W-:Y:S02]  /*00b0*/  IMAD R0, R0, UR4, R5 ;  /* 0x0000000400007c24 */ /* 0x000fe4000f8e0205 */
[----:B------:R-:W-:Y:S01]  /*00c0*/  IMAD R2, R2, UR5, R7 ;  /* 0x0000000502027c24 */ /* 0x000fe2000f8e0207 */
[----:B------:R-:W1:Y:S01]  /*00d0*/  LDCU.64 UR10, c[0x0][0x358] ;  /* 0x00006b00ff0a77ac */ /* 0x000e620008000a00 */
[----:B0-----:R-:W-:-:S09]  /*00e0*/  UISETP.GE.AND UP0, UPT, UR6, 0x1, UPT ;  /* 0x000000010600788c */ /* 0x001fd2000bf06270 */
[----:B-1----:R-:W-:Y:S05]  /*00f0*/  BRA.U !UP0, `(.L_x_0) ;  /* 0x00000015081c7547 */ /* 0x002fea000b800000 */
[----:B------:R-:W0:Y:S02]  /*0100*/  LDC R6, c[0x0][0x3a0] ;  /* 0x0000e800ff067b82 */ /* 0x000e240000000800 */
[----:B0-----:R-:W-:-:S13]  /*0110*/  ISETP.GE.AND P0, PT, R6, 0x1, PT ;  /* 0x000000010600780c */ /* 0x001fda0003f06270 */
[----:B------:R-:W-:Y:S05]  /*0120*/  @!P0 BRA `(.L_x_1) ;  /* 0x0000000c00088947 */ /* 0x000fea0003800000 */
[----:B------:R-:W0:Y:S01]  /*0130*/  LDCU.128 UR4, c[0x0][0x380] ;  /* 0x00007000ff0477ac */ /* 0x000e220008000c00 */
[C---:B------:R-:W-:Y:S01]  /*0140*/  LOP3.LUT R5, R6.reuse, 0x7ffffff0, RZ, 0xc0, !PT ;  /* 0x7ffffff006057812 */ /* 0x040fe200078ec0ff */
[----:B------:R-:W-:Y:S01]  /*0150*/  HFMA2 R7, -RZ, RZ, 0, 0 ;  /* 0x00000000ff077431 */ /* 0x000fe200000001ff */
[C---:B------:R-:W-:Y:S01]  /*0160*/  LOP3.LUT R3, R6.reuse, 0xf, RZ, 0xc0, !PT ;  /* 0x0000000f06037812 */ /* 0x040fe200078ec0ff */
[----:B------:R-:W1:Y:S01]  /*0170*/  LDCU UR12, c[0x0][0x3b0] ;  /* 0x00007600ff0c77ac */ /* 0x000e620008000800 */
[C---:B------:R-:W-:Y:S02]  /*0180*/  LOP3.LUT R4, R6.reuse, 0x7, RZ, 0xc0, !PT ;  /* 0x0000000706047812 */ /* 0x040fe400078ec0ff */
[----:B------:R-:W-:Y:S02]  /*0190*/  LOP3.LUT R6, R6, 0x3, RZ, 0xc0, !PT ;  /* 0x0000000306067812 */ /* 0x000fe400078ec0ff */
[----:B------:R-:W-:Y:S01]  /*01a0*/  IADD3 R9, PT, PT, -R5, RZ, RZ ;  /* 0x000000ff05097210 */ /* 0x000fe20007ffe1ff */
[----:B0-----:R-:W-:-:S02]  /*01b0*/  UIADD3 UR8, UP0, UPT, UR4, 0x20, URZ ;  /* 0x0000002004087890 */ /* 0x001fc4000ff1e0ff */
[----:B------:R-:W-:Y:S01]  /*01c0*/  UIADD3 UR6, UP1, UPT, UR6, 0x20, URZ ;  /* 0x0000002006067890 */ /* 0x000fe2000ff3e0ff */
[----:B-1----:R-:W-:Y:S01]  /*01d0*/  IMAD R8, R2, UR12, RZ ;  /* 0x0000000c02087c24 */ /* 0x002fe2000f8e02ff */
[----:B------:R-:W-:Y:S02]  /*01e0*/  UIADD3.X UR9, UPT, UPT, URZ, UR5, URZ, UP0, !UPT ;  /* 0x00000005ff097290 */ /* 0x000fe400087fe4ff */
[----:B------:R-:W-:-:S12]  /*01f0*/  UIADD3.X UR7, UPT, UPT, URZ, UR7, URZ, UP1, !UPT ;  /* 0x00000007ff077290 */ /* 0x000fd80008ffe4ff */
.L_x_9:
[----:B0-----:R-:W-:Y:S01]  /*0200*/  MOV R19, RZ ;  /* 0x000000ff00137202 */ /* 0x001fe20000000f00 */
[----:B------:R-:W-:-:S06]  /*0210*/  UMOV UR4, URZ ;  /* 0x000000ff00047c82 */ /* 0x000fcc0008000000 */
.L_x_8:
[----:B------:R-:W0:Y:S01]  /*0220*/  LDC.64 R14, c[0x0][0x3a8] ;  /* 0x0000ea00ff0e7b82 */ /* 0x000e220000000a00 */
[----:B------:R-:W1:Y:S02]  /*0230*/  LDCU UR5, c[0x0][0x3b0] ;  /* 0x00007600ff0577ac */ /* 0x000e640008000800 */
[----:B-1----:R-:W-:Y:S01]  /*0240*/  IMAD R13, R0, UR5, RZ ;  /* 0x00000005000d7c24 */ /* 0x002fe2000f8e02ff */
[----:B------:R-:W-:Y:S01]  /*0250*/  UMOV UR5, URZ ;  /* 0x000000ff00057c82 */ /* 0x000fe20008000000 */
[----:B0-----:R-:W-:Y:S02]  /*0260*/  IMAD R11, R7, R15, UR4 ;  /* 0x00000004070b7e24 */ /* 0x001fe4000f8e020f */
[----:B------:R-:W-:Y:S01]  /*0270*/  IMAD R12, R14, UR4, R13 ;  /* 0x000000040e0c7c24 */ /* 0x000fe2000f8e020d */
[----:B------:R-:W-:-:S06]  /*0280*/  UIADD3 UR4, UPT, UPT, UR4, 0x1, URZ ;  /* 0x0000000104047890 */ /* 0x000fcc000fffe0ff */
[----:B------:R-:W-:-:S13]  /*0290*/  ISETP.NE.AND P0, PT, R15, UR4, PT ;  /* 0x000000040f007c0c */ /* 0x000fda000bf05270 */
.L_x_7:
[----:B------:R-:W0:Y:S01]  /*02a0*/  LDC R10, c[0x0][0x3a0] ;  /* 0x0000e800ff0a7b82 */ /* 0x000e220000000800 */
[----:B------:R-:W1:Y:S01]  /*02b0*/  LDCU UR12, c[0x0][0x3a8] ;  /* 0x00007500ff0c77ac */ /* 0x000e620008000800 */
[----:B------:R-:W-:Y:S01]  /*02c0*/  IADD3 R15, PT, PT, R12, UR5, RZ ;  /* 0x000000050c0f7c10 */ /* 0x000fe2000fffe0ff */
[----:B------:R-:W-:Y:S01]  /*02d0*/  HFMA2 R18, -RZ, RZ, 0, 0 ;  /* 0x00000000ff127431 */ /* 0x000fe200000001ff */
[----:B0-----:R-:W-:Y:S01]  /*02e0*/  ISETP.GE.U32.AND P2, PT, R10, 0x10, PT ;  /* 0x000000100a00780c */ /* 0x001fe20003f46070 */
[----:B------:R-:W-:Y:S01]  /*02f0*/  IMAD R13, R11, R10, UR5 ;  /* 0x000000050b0d7e24 */ /* 0x000fe2000f8e020a */
[----:B------:R-:W-:-:S03]  /*0300*/  UIADD3 UR5, UPT, UPT, UR5, 0x1, URZ ;  /* 0x0000000105057890 */ /* 0x000fc6000fffe0ff */
[----:B------:R-:W-:-:S03]  /*0310*/  IMAD R13, R13, R10, RZ ;  /* 0x0000000a0d0d7224 */ /* 0x000fc600078e02ff */
[----:B------:R-:W-:Y:S01]  /*0320*/  ISETP.NE.AND P1, PT, R10, UR5, PT ;  /* 0x000000050a007c0c */ /* 0x000fe2000bf25270 */
[----:B-1----:R-:W-:-:S04]  /*0330*/  IMAD R10, R15, UR12, R8 ;  /* 0x0000000c0f0a7c24 */ /* 0x002fc8000f8e0208 */
[----:B------:R-:W-:Y:S08]  /*0340*/  @!P2 BRA `(.L_x_2) ;  /* 0x0000000000fca947 */ /* 0x000ff00003800000 */
[----:B------:R-:W-:Y:S02]  /*0350*/  MOV R21, R13 ;  /* 0x0000000d00157202 */ /* 0x000fe40000000f00 */
[----:B------:R-:W-:Y:S02]  /*0360*/  MOV R23, R10 ;  /* 0x0000000a00177202 */ /* 0x000fe40000000f00 */
[----:B------:R-:W-:-:S07]  /*0370*/  MOV R18, R9 ;  /* 0x0000000900127202 */ /* 0x000fce0000000f00 */
.L_x_3:
[----:B------:R-:W-:Y:S02]  /*0380*/  MOV R16, UR8 ;  /* 0x0000000800107c02 */ /* 0x000fe40008000f00 */
[----:B------:R-:W-:Y:S02]  /*0390*/  MOV R17, UR9 ;  /* 0x0000000900117c02 */ /* 0x000fe40008000f00 */
[----:B------:R-:W-:Y:S02]  /*03a0*/  MOV R14, UR6 ;  /* 0x00000006000e7c02 */ /* 0x000fe40008000f00 */
[----:B------:R-:W-:Y:S01]  /*03b0*/  MOV R15, UR7 ;  /* 0x00000007000f7c02 */ /* 0x000fe20008000f00 */
[----:B------:R-:W-:-:S04]  /*03c0*/  IMAD.WIDE R16, R23, 0x4, R16 ;  /* 0x0000000417107825 */ /* 0x000fc800078e0210 */
[----:B------:R-:W-:Y:S01]  /*03d0*/  IMAD.WIDE R14, R21, 0x4, R14 ;  /* 0x00000004150e7825 */ /* 0x000fe200078e020e */
[----:B------:R-:W2:Y:S04]  /*03e0*/  LDG.E R20, desc[UR10][R16.64+-0x20] ;  /* 0xffffe00a10147981 */ /* 0x000ea8000c1e1900 */
[----:B------:R-:W2:Y:S04]  /*03f0*/  LDG.E R22, desc[UR10][R14.64+-0x20] ;  /* 0xffffe00a0e167981 */ /* 0x000ea8000c1e1900 */
[----:B------:R-:W3:Y:S04]  /*0400*/  LDG.E R25, desc[UR10][R16.64+-0x1c] ;  /* 0xffffe40a10197981 */ /* 0x000ee8000c1e1900 */
[----:B------:R-:W3:Y:S04]  /*0410*/  LDG.E R24, desc[UR10][R14.64+-0x1c] ;  /* 0xffffe40a0e187981 */ /* 0x000ee8000c1e1900 */
[----:B------:R-:W4:Y:S04]  /*0420*/  LDG.E R26, desc[UR10][R14.64+0x14] ;  /* 0x0000140a0e1a7981 */ /* 0x000f28000c1e1900 */
[----:B------:R-:W5:Y:S04]  /*0430*/  LDG.E R28, desc[UR10][R14.64+0x18] ;  /* 0x0000180a0e1c7981 */ /* 0x000f68000c1e1900 */
[----:B------:R-:W5:Y:S01]  /*0440*/  LDG.E R29, desc[UR10][R14.64+0x1c] ;  /* 0x00001c0a0e1d7981 */ /* 0x000f62000c1e1900 */
[----:B--2---:R-:W-:-:S03]  /*0450*/  FFMA R20, R20, R22, R19 ;  /* 0x0000001614147223 */ /* 0x004fc60000000013 */
[----:B------:R-:W2:Y:S04]  /*0460*/  LDG.E R19, desc[UR10][R16.64+-0x18] ;  /* 0xffffe80a10137981 */ /* 0x000ea8000c1e1900 */
[----:B------:R-:W2:Y:S01]  /*0470*/  LDG.E R22, desc[UR10][R14.64+-0x18] ;  /* 0xffffe80a0e167981 */ /* 0x000ea2000c1e1900 */
[----:B---3--:R-:W-:-:S03]  /*0480*/  FFMA R20, R25, R24, R20 ;  /* 0x0000001819147223 */ /* 0x008fc60000000014 */
[----:B------:R-:W3:Y:S04]  /*0490*/  LDG.E R24, desc[UR10][R16.64+-0x14] ;  /* 0xffffec0a10187981 */ /* 0x000ee8000c1e1900 */
[----:B------:R-:W3:Y:S01]  /*04a0*/  LDG.E R25, desc[UR10][R14.64+-0x14] ;  /* 0xffffec0a0e197981 */ /* 0x000ee2000c1e1900 */
        /* <DEDUP_REMOVED lines=28> */
[----:B------:R-:W4:Y:S04]  /*0670*/  LDG.E R25, desc[UR10][R16.64+0x14] ;  /* 0x0000140a10197981 */ /* 0x000f28000c1e1900 */
[----:B------:R-:W5:Y:S04]  /*0680*/  LDG.E R22, desc[UR10][R16.64+0x18] ;  /* 0x0000180a10167981 */ /* 0x000f68000c1e1900 */
[----:B------:R-:W3:Y:S01]  /*0690*/  LDG.E R24, desc[UR10][R16.64+0x1c] ;  /* 0x00001c0a10187981 */ /* 0x000ee2000c1e1900 */
[----:B------:R-:W-:-:S04]  /*06a0*/  IADD3 R18, PT, PT, R18, 0x10, RZ ;  /* 0x0000001012127810 */ /* 0x000fc80007ffe0ff */
[----:B------:R-:W-:Y:S02]  /*06b0*/  ISETP.NE.AND P2, PT, R18, RZ, PT ;  /* 0x000000ff1200720c */ /* 0x000fe40003f45270 */
[----:B------:R-:W-:Y:S02]  /*06c0*/  IADD3 R23, PT, PT, R23, 0x10, RZ ;  /* 0x0000001017177810 */ /* 0x000fe40007ffe0ff */
[----:B------:R-:W-:Y:S01]  /*06d0*/  IADD3 R21, PT, PT, R21, 0x10, RZ ;  /* 0x0000001015157810 */ /* 0x000fe20007ffe0ff */
[----:B--2---:R-:W-:-:S04]  /*06e0*/  FFMA R20, R20, R19, R27 ;  /* 0x0000001314147223 */ /* 0x004fc8000000001b */
[----:B----4-:R-:W-:-:S04]  /*06f0*/  FFMA R25, R25, R26, R20 ;  /* 0x0000001a19197223 */ /* 0x010fc80000000014 */
[----:B-----5:R-:W-:-:S04]  /*0700*/  FFMA R25, R22, R28, R25 ;  /* 0x0000001c16197223 */ /* 0x020fc80000000019 */
[----:B---3--:R-:W-:Y:S01]  /*0710*/  FFMA R19, R24, R29, R25 ;  /* 0x0000001d18137223 */ /* 0x008fe20000000019 */
[----:B------:R-:W-:Y:S06]  /*0720*/  @P2 BRA `(.L_x_3) ;  /* 0xfffffffc00142947 */ /* 0x000fec000383ffff */
[----:B------:R-:W-:-:S07]  /*0730*/  MOV R18, R5 ;  /* 0x0000000500127202 */ /* 0x000fce0000000f00 */
.L_x_2:
[----:B------:R-:W-:-:S13]  /*0740*/  ISETP.NE.AND P2, PT, R3, RZ, PT ;  /* 0x000000ff0300720c */ /* 0x000fda0003f45270 */
[----:B------:R-:W-:Y:S05]  /*0750*/  @!P2 BRA `(.L_x_4) ;  /* 0x000000040038a947 */ /* 0x000fea0003800000 */
[----:B------:R-:W-:Y:S02]  /*0760*/  IADD3 R14, PT, PT, R3, -0x1, RZ ;  /* 0xffffffff030e7810 */ /* 0x000fe40007ffe0ff */
[----:B------:R-:W-:Y:S02]  /*0770*/  ISETP.NE.AND P3, PT, R4, RZ, PT ;  /* 0x000000ff0400720c */ /* 0x000fe40003f65270 */
[----:B------:R-:W-:-:S13]  /*0780*/  ISETP.GE.U32.AND P2, PT, R14, 0x7, PT ;  /* 0x000000070e00780c */ /* 0x000fda0003f46070 */
[----:B------:R-:W-:Y:S05]  /*0790*/  @!P2 BRA `(.L_x_5) ;  /* 0x00000000007ca947 */ /* 0x000fea0003800000 */
[----:B------:R-:W0:Y:S01]  /*07a0*/  LDC.64 R16, c[0x0][0x380] ;  /* 0x0000e000ff107b82 */ /* 0x000e220000000a00 */
[-C--:B------:R-:W-:Y:S02]  /*07b0*/  IADD3 R21, PT, PT, R10, R18.reuse, RZ ;  /* 0x000000120a157210 */ /* 0x080fe40007ffe0ff */
[----:B------:R-:W-:-:S05]  /*07c0*/  IADD3 R23, PT, PT, R13, R18, RZ ;  /* 0x000000120d177210 */ /* 0x000fca0007ffe0ff */
[----:B------:R-:W1:Y:S01]  /*07d0*/  LDC.64 R14, c[0x0][0x388] ;  /* 0x0000e200ff0e7b82 */ /* 0x000e620000000a00 */
[----:B0-----:R-:W-:-:S05]  /*07e0*/  IMAD.WIDE R16, R21, 0x4, R16 ;  /* 0x0000000415107825 */ /* 0x001fca00078e0210 */
[----:B------:R-:W2:Y:S01]  /*07f0*/  LDG.E R20, desc[UR10][R16.64] ;  /* 0x0000000a10147981 */ /* 0x000ea2000c1e1900 */
[----:B-1----:R-:W-:-:S03]  /*0800*/  IMAD.WIDE R14, R23, 0x4, R14 ;  /* 0x00000004170e7825 */ /* 0x002fc600078e020e */
[----:B------:R-:W3:Y:S04]  /*0810*/  LDG.E R25, desc[UR10][R16.64+0x8] ;  /* 0x0000080a10197981 */ /* 0x000ee8000c1e1900 */
[----:B------:R-:W2:Y:S04]  /*0820*/  LDG.E R21, desc[UR10][R14.64] ;  /* 0x0000000a0e157981 */ /* 0x000ea8000c1e1900 */
[----:B------:R-:W4:Y:S04]  /*0830*/  LDG.E R23, desc[UR10][R16.64+0x4] ;  /* 0x0000040a10177981 */ /* 0x000f28000c1e1900 */
[----:B------:R-:W4:Y:S04]  /*0840*/  LDG.E R22, desc[UR10][R14.64+0x4] ;  /* 0x0000040a0e167981 */ /* 0x000f28000c1e1900 */
[----:B------:R-:W3:Y:S04]  /*0850*/  LDG.E R24, desc[UR10][R14.64+0x8] ;  /* 0x0000080a0e187981 */ /* 0x000ee8000c1e1900 */
[----:B------:R-:W5:Y:S04]  /*0860*/  LDG.E R26, desc[UR10][R14.64+0x10] ;  /* 0x0000100a0e1a7981 */ /* 0x000f68000c1e1900 */
[----:B------:R-:W5:Y:S04]  /*0870*/  LDG.E R27, desc[UR10][R14.64+0x14] ;  /* 0x0000140a0e1b7981 */ /* 0x000f68000c1e1900 */
[----:B------:R-:W5:Y:S01]  /*0880*/  LDG.E R29, desc[UR10][R14.64+0x1c] ;  /* 0x00001c0a0e1d7981 */ /* 0x000f62000c1e1900 */
[----:B--2---:R-:W-:-:S03]  /*0890*/  FFMA R20, R20, R21, R19 ;  /* 0x0000001514147223 */ /* 0x004fc60000000013 */
[----:B------:R-:W2:Y:S04]  /*08a0*/  LDG.E R19, desc[UR10][R16.64+0xc] ;  /* 0x00000c0a10137981 */ /* 0x000ea8000c1e1900 */
[----:B------:R-:W5:Y:S01]  /*08b0*/  LDG.E R21, desc[UR10][R16.64+0x18] ;  /* 0x0000180a10157981 */ /* 0x000f62000c1e1900 */
[----:B----4-:R-:W-:-:S03]  /*08c0*/  FFMA R22, R23, R22, R20 ;  /* 0x0000001617167223 */ /* 0x010fc60000000014 */
[----:B------:R-:W2:Y:S01]  /*08d0*/  LDG.E R20, desc[UR10][R14.64+0xc] ;  /* 0x00000c0a0e147981 */ /* 0x000ea2000c1e1900 */
[----:B---3--:R-:W-:-:S03]  /*08e0*/  FFMA R28, R25, R24, R22 ;  /* 0x00000018191c7223 */ /* 0x008fc60000000016 */
[----:B------:R-:W5:Y:S04]  /*08f0*/  LDG.E R25, desc[UR10][R16.64+0x10] ;  /* 0x0000100a10197981 */ /* 0x000f68000c1e1900 */
[----:B------:R-:W3:Y:S04]  /*0900*/  LDG.E R22, desc[UR10][R16.64+0x14] ;  /* 0x0000140a10167981 */ /* 0x000ee8000c1e1900 */
[----:B------:R-:W4:Y:S04]  /*0910*/  LDG.E R24, desc[UR10][R14.64+0x18] ;  /* 0x0000180a0e187981 */ /* 0x000f28000c1e1900 */
[----:B------:R-:W4:Y:S01]  /*0920*/  LDG.E R23, desc[UR10][R16.64+0x1c] ;  /* 0x00001c0a10177981 */ /* 0x000f22000c1e1900 */
[----:B------:R-:W-:Y:S01]  /*0930*/  IADD3 R18, PT, PT, R18, 0x8, RZ ;  /* 0x0000000812127810 */ /* 0x000fe20007ffe0ff */
[----:B--2---:R-:W-:-:S04]  /*0940*/  FFMA R20, R19, R20, R28 ;  /* 0x0000001413147223 */ /* 0x004fc8000000001c */
[----:B-----5:R-:W-:-:S04]  /*0950*/  FFMA R25, R25, R26, R20 ;  /* 0x0000001a19197223 */ /* 0x020fc80000000014 */
[----:B---3--:R-:W-:-:S04]  /*0960*/  FFMA R22, R22, R27, R25 ;  /* 0x0000001b16167223 */ /* 0x008fc80000000019 */
[----:B----4-:R-:W-:-:S04]  /*0970*/  FFMA R22, R21, R24, R22 ;  /* 0x0000001815167223 */ /* 0x010fc80000000016 */
[----:B------:R-:W-:-:S07]  /*0980*/  FFMA R19, R23, R29, R22 ;  /* 0x0000001d17137223 */ /* 0x000fce0000000016 */
.L_x_5:
        /* <DEDUP_REMOVED lines=18> */
[----:B------:R-:W5:Y:S01]  /*0ab0*/  LDG.E R26, desc[UR10][R14.64+0xc] ;  /* 0x00000c0a0e1a7981 */ /* 0x000f62000c1e1900 */
[----:B------:R-:W-:Y:S01]  /*0ac0*/  IADD3 R18, PT, PT, R18, 0x4, RZ ;  /* 0x0000000412127810 */ /* 0x000fe20007ffe0ff */
[----:B--2---:R-:W-:-:S04]  /*0ad0*/  FFMA R20, R20, R21, R19 ;  /* 0x0000001514147223 */ /* 0x004fc80000000013 */
[----:B----4-:R-:W-:-:S04]  /*0ae0*/  FFMA R20, R23, R22, R20 ;  /* 0x0000001617147223 */ /* 0x010fc80000000014 */
[----:B---3--:R-:W-:-:S04]  /*0af0*/  FFMA R20, R25, R24, R20 ;  /* 0x0000001819147223 */ /* 0x008fc80000000014 */
[----:B-----5:R-:W-:-:S07]  /*0b00*/  FFMA R19, R27, R26, R20 ;  /* 0x0000001a1b137223 */ /* 0x020fce0000000014 */
.L_x_6:
[----:B------:R-:W-:Y:S05]  /*0b10*/  @!P3 BRA `(.L_x_4) ;  /* 0x000000000048b947 */ /* 0x000fea0003800000 */
[----:B------:R-:W0:Y:S01]  /*0b20*/  LDC.64 R14, c[0x0][0x380] ;  /* 0x0000e000ff0e7b82 */ /* 0x000e220000000a00 */
[-C--:B------:R-:W-:Y:S02]  /*0b30*/  IADD3 R21, PT, PT, R10, R18.reuse, RZ ;  /* 0x000000120a157210 */ /* 0x080fe40007ffe0ff */
[----:B------:R-:W-:-:S05]  /*0b40*/  IADD3 R13, PT, PT, R13, R18, RZ ;  /* 0x000000120d0d7210 */ /* 0x000fca0007ffe0ff */
[----:B------:R-:W1:Y:S01]  /*0b50*/  LDC.64 R16, c[0x0][0x388] ;  /* 0x0000e200ff107b82 */ /* 0x000e620000000a00 */
[----:B0-----:R-:W-:-:S05]  /*0b60*/  IMAD.WIDE R14, R21, 0x4, R14 ;  /* 0x00000004150e7825 */ /* 0x001fca00078e020e */
[----:B------:R-:W2:Y:S01]  /*0b70*/  LDG.E R10, desc[UR10][R14.64] ;  /* 0x0000000a0e0a7981 */ /* 0x000ea2000c1e1900 */
[----:B-1----:R-:W-:-:S05]  /*0b80*/  IMAD.WIDE R16, R13, 0x4, R16 ;  /* 0x000000040d107825 */ /* 0x002fca00078e0210 */
[----:B------:R-:W2:Y:S01]  /*0b90*/  LDG.E R13, desc[UR10][R16.64] ;  /* 0x0000000a100d7981 */ /* 0x000ea2000c1e1900 */
[----:B------:R-:W-:Y:S01]  /*0ba0*/  ISETP.NE.AND P2, PT, R6, 0x1, PT ;  /* 0x000000010600780c */ /* 0x000fe20003f45270 */
[----:B--2---:R-:W-:-:S12]  /*0bb0*/  FFMA R19, R10, R13, R19 ;  /* 0x0000000d0a137223 */ /* 0x004fd80000000013 */
[----:B------:R-:W-:Y:S05]  /*0bc0*/  @!P2 BRA `(.L_x_4) ;  /* 0x00000000001ca947 */ /* 0x000fea0003800000 */
[----:B------:R-:W-:Y:S01]  /*0bd0*/  ISETP.NE.AND P2, PT, R6, 0x2, PT ;  /* 0x000000020600780c */ /* 0x000fe20003f45270 */
[----:B------:R-:W2:Y:S04]  /*0be0*/  LDG.E R10, desc[UR10][R14.64+0x4] ;  /* 0x0000040a0e0a7981 */ /* 0x000ea8000c1e1900 */
[----:B------:R-:W2:Y:S08]  /*0bf0*/  LDG.E R13, desc[UR10][R16.64+0x4] ;  /* 0x0000040a100d7981 */ /* 0x000eb0000c1e1900 */
[----:B------:R-:W3:Y:S04]  /*0c00*/  @P2 LDG.E R18, desc[UR10][R14.64+0x8] ;  /* 0x0000080a0e122981 */ /* 0x000ee8000c1e1900 */
[----:B------:R-:W3:Y:S01]  /*0c10*/  @P2 LDG.E R20, desc[UR10][R16.64+0x8] ;  /* 0x0000080a10142981 */ /* 0x000ee2000c1e1900 */
[----:B--2---:R-:W-:-:S04]  /*0c20*/  FFMA R19, R10, R13, R19 ;  /* 0x0000000d0a137223 */ /* 0x004fc80000000013 */
[----:B---3--:R-:W-:-:S07]  /*0c30*/  @P2 FFMA R19, R18, R20, R19 ;  /* 0x0000001412132223 */ /* 0x008fce0000000013 */
.L_x_4:
[----:B------:R-:W-:Y:S05]  /*0c40*/  @P1 BRA `(.L_x_7) ;  /* 0xfffffff400941947 */ /* 0x000fea000383ffff */
[----:B------:R-:W-:Y:S05]  /*0c50*/  @P0 BRA `(.L_x_8) ;  /* 0xfffffff400700947 */ /* 0x000fea000383ffff */
[----:B------:R-:W0:Y:S01]  /*0c60*/  LDC.64 R12, c[0x0][0x398] ;  /* 0x0000e600ff0c7b82 */ /* 0x000e220000000a00 */
[----:B------:R-:W1:Y:S07]  /*0c70*/  LDCU UR4, c[0x0][0x3b4] ;  /* 0x00007680ff0477ac */ /* 0x000e6e0008000800 */
[----:B------:R-:W2:Y:S01]  /*0c80*/  LDC.64 R10, c[0x0][0x390] ;  /* 0x0000e400ff0a7b82 */ /* 0x000ea20000000a00 */
[----:B0-----:R-:W-:-:S06]  /*0c90*/  IMAD.WIDE.U32 R12, R7, 0x4, R12 ;  /* 0x00000004070c7825 */ /* 0x001fcc00078e000c */
[----:B------:R-:W3:Y:S01]  /*0ca0*/  LDG.E R12, desc[UR10][R12.64] ;  /* 0x0000000a0c0c7981 */ /* 0x000ee2000c1e1900 */
[C---:B-1----:R-:W-:Y:S01]  /*0cb0*/  IMAD R15, R7.reuse, UR4, R0 ;  /* 0x00000004070f7c24 */ /* 0x042fe2000f8e0200 */
[----:B------:R-:W-:-:S03]  /*0cc0*/  IADD3 R7, PT, PT, R7, 0x1, RZ ;  /* 0x0000000107077810 */ /* 0x000fc60007ffe0ff */
[----:B------:R-:W-:Y:S01]  /*0cd0*/  IMAD R15, R15, UR4, R2 ;  /* 0x000000040f0f7c24 */ /* 0x000fe2000f8e0202 */
[----:B------:R-:W0:Y:S03]  /*0ce0*/  LDCU UR4, c[0x0][0x3a4] ;  /* 0x00007480ff0477ac */ /* 0x000e260008000800 */
[----:B--2---:R-:W-:Y:S01]  /*0cf0*/  IMAD.WIDE R10, R15, 0x4, R10 ;  /* 0x000000040f0a7825 */ /* 0x004fe200078e020a */
[----:B0-----:R-:W-:-:S03]  /*0d00*/  ISETP.NE.AND P0, PT, R7, UR4, PT ;  /* 0x0000000407007c0c */ /* 0x001fc6000bf05270 */
[----:B---3--:R-:W-:-:S05]  /*0d10*/  FADD R19, R19, R12 ;  /* 0x0000000c13137221 */ /* 0x008fca0000000000 */
[----:B------:R0:W-:Y:S05]  /*0d20*/  STG.E desc[UR10][R10.64], R19 ;  /* 0x000000130a007986 */ /* 0x0001ea000c10190a */
[----:B------:R-:W-:Y:S05]  /*0d30*/  @!P0 EXIT ;  /* 0x000000000000894d */ /* 0x000fea0003800000 */
[----:B------:R-:W-:Y:S05]  /*0d40*/  BRA `(.L_x_9) ;  /* 0xfffffff4002c7947 */ /* 0x000fea000383ffff */
.L_x_1:
[C---:B------:R-:W-:Y:S01]  /*0d50*/  ISETP.GE.U32.AND P0, PT, R3.reuse, 0x8, PT ;  /* 0x000000080300780c */ /* 0x040fe20003f06070 */
[----:B------:R-:W-:Y:S01]  /*0d60*/  HFMA2 R11, -RZ, RZ, 0, 0 ;  /* 0x00000000ff0b7431 */ /* 0x000fe200000001ff */
[----:B------:R-:W-:-:S04]  /*0d70*/  LOP3.LUT R12, R3, 0x7, RZ, 0xc0, !PT ;  /* 0x00000007030c7812 */ /* 0x000fc800078ec0ff */
[----:B------:R-:W-:-:S07]  /*0d80*/  ISETP.NE.AND P1, PT, R12, RZ, PT ;  /* 0x000000ff0c00720c */ /* 0x000fce0003f25270 */
[----:B------:R-:W-:Y:S06]  /*0d90*/  @!P0 BRA `(.L_x_10) ;  /* 0x0000000000e48947 */ /* 0x000fec0003800000 */
[----:B------:R-:W0:Y:S01]  /*0da0*/  LDC.64 R4, c[0x0][0x390] ;  /* 0x0000e400ff047b82 */ /* 0x000e220000000a00 */
[----:B------:R-:W-:Y:S01]  /*0db0*/  LOP3.LUT R11, R3, 0x7ffffff8, RZ, 0xc0, !PT ;  /* 0x7ffffff8030b7812 */ /* 0x000fe200078ec0ff */
[----:B------:R-:W1:Y:S01]  /*0dc0*/  LDCU UR4, c[0x0][0x3b4] ;  /* 0x00007680ff0477ac */ /* 0x000e620008000800 */
[----:B------:R-:W-:-:S05]  /*0dd0*/  MOV R13, RZ ;  /* 0x000000ff000d7202 */ /* 0x000fca0000000f00 */
[----:B------:R-:W2:Y:S02]  /*0de0*/  LDC.64 R6, c[0x0][0x398] ;  /* 0x0000e600ff067b82 */ /* 0x000ea40000000a00 */
.L_x_11:
[----:B--2---:R-:W-:-:S05]  /*0df0*/  IMAD.WIDE.U32 R8, R13, 0x4, R6 ;  /* 0x000000040d087825 */ /* 0x004fca00078e0006 */
[----:B------:R-:W2:Y:S01]  /*0e00*/  LDG.E R10, desc[UR10][R8.64] ;  /* 0x0000000a080a7981 */ /* 0x000ea2000c1e1900 */
[----:B-1-3--:R-:W-:-:S04]  /*0e10*/  IMAD R17, R13, UR4, R0 ;  /* 0x000000040d117c24 */ /* 0x00afc8000f8e0200 */
[----:B------:R-:W-:-:S04]  /*0e20*/  IMAD R15, R17, UR4, R2 ;  /* 0x00000004110f7c24 */ /* 0x000fc8000f8e0202 */
[----:B0-----:R-:W-:-:S04]  /*0e30*/  IMAD.WIDE R14, R15, 0x4, R4 ;  /* 0x000000040f0e7825 */ /* 0x001fc800078e0204 */
[----:B--2---:R-:W-:-:S05]  /*0e40*/  FADD R21, RZ, R10 ;  /* 0x0000000aff157221 */ /* 0x004fca0000000000 */
[----:B------:R0:W-:Y:S04]  /*0e50*/  STG.E desc[UR10][R14.64], R21 ;  /* 0x000000150e007986 */ /* 0x0001e8000c10190a */
[----:B------:R-:W2:Y:S01]  /*0e60*/  LDG.E R10, desc[UR10][R8.64+0x4] ;  /* 0x0000040a080a7981 */ /* 0x000ea2000c1e1900 */
[----:B------:R-:W-:-:S05]  /*0e70*/  IADD3 R19, PT, PT, R17, UR4, RZ ;  /* 0x0000000411137c10 */ /* 0x000fca000fffe0ff */
[----:B------:R-:W-:-:S04]  /*0e80*/  IMAD R17, R19, UR4, R2 ;  /* 0x0000000413117c24 */ /* 0x000fc8000f8e0202 */
[----:B------:R-:W-:-:S04]  /*0e90*/  IMAD.WIDE R16, R17, 0x4, R4 ;  /* 0x0000000411107825 */ /* 0x000fc800078e0204 */
[----:B--2---:R-:W-:-:S05]  /*0ea0*/  FADD R23, RZ, R10 ;  /* 0x0000000aff177221 */ /* 0x004fca0000000000 */
[----:B------:R1:W-:Y:S04]  /*0eb0*/  STG.E desc[UR10][R16.64], R23 ;  /* 0x0000001710007986 */ /* 0x0003e8000c10190a */
[----:B------:R-:W0:Y:S01]  /*0ec0*/  LDG.E R10, desc[UR10][R8.64+0x8] ;  /* 0x0000080a080a7981 */ /* 0x000e22000c1e1900 */
[----:B------:R-:W-:-:S05]  /*0ed0*/  IADD3 R25, PT, PT, R19, UR4, RZ ;  /* 0x0000000413197c10 */ /* 0x000fca000fffe0ff */
[----:B------:R-:W-:-:S04]  /*0ee0*/  IMAD R19, R25, UR4, R2 ;  /* 0x0000000419137c24 */ /* 0x000fc8000f8e0202 */
[----:B------:R-:W-:-:S04]  /*0ef0*/  IMAD.WIDE R18, R19, 0x4, R4 ;  /* 0x0000000413127825 */ /* 0x000fc800078e0204 */
[----:B0-----:R-:W-:-:S05]  /*0f00*/  FADD R21, RZ, R10 ;  /* 0x0000000aff157221 */ /* 0x001fca0000000000 */
[----:B------:R0:W-:Y:S04]  /*0f10*/  STG.E desc[UR10][R18.64], R21 ;  /* 0x0000001512007986 */ /* 0x0001e8000c10190a */
[----:B------:R-:W1:Y:S01]  /*0f20*/  LDG.E R10, desc[UR10][R8.64+0xc] ;  /* 0x00000c0a080a7981 */ /* 0x000e62000c1e1900 */
[----:B------:R-:W-:-:S05]  /*0f30*/  IADD3 R25, PT, PT, R25, UR4, RZ ;  /* 0x0000000419197c10 */ /* 0x000fca000fffe0ff */
[----:B------:R-:W-:-:S04]  /*0f40*/  IMAD R15, R25, UR4, R2 ;  /* 0x00000004190f7c24 */ /* 0x000fc8000f8e0202 */
[----:B------:R-:W-:-:S04]  /*0f50*/  IMAD.WIDE R14, R15, 0x4, R4 ;  /* 0x000000040f0e7825 */ /* 0x000fc800078e0204 */
[----:B-1----:R-:W-:-:S05]  /*0f60*/  FADD R23, RZ, R10 ;  /* 0x0000000aff177221 */ /* 0x002fca0000000000 */
        /* <DEDUP_REMOVED lines=20> */
[----:B------:R-:W-:Y:S02]  /*10b0*/  IADD3 R13, PT, PT, R13, 0x8, RZ ;  /* 0x000000080d0d7810 */ /* 0x000fe40007ffe0ff */
[----:B------:R-:W-:Y:S02]  /*10c0*/  IADD3 R25, PT, PT, R25, UR4, RZ ;  /* 0x0000000419197c10 */ /* 0x000fe4000fffe0ff */
[----:B------:R-:W-:-:S03]  /*10d0*/  ISETP.NE.AND P0, PT, R13, R11, PT ;  /* 0x0000000b0d00720c */ /* 0x000fc60003f05270 */
[----:B------:R-:W-:-:S04]  /*10e0*/  IMAD R17, R25, UR4, R2 ;  /* 0x0000000419117c24 */ /* 0x000fc8000f8e0202 */
[----:B------:R-:W-:-:S04]  /*10f0*/  IMAD.WIDE R16, R17, 0x4, R4 ;  /* 0x0000000411107825 */ /* 0x000fc800078e0204 */
[----:B-1----:R-:W-:-:S05]  /*1100*/  FADD R19, RZ, R10 ;  /* 0x0000000aff137221 */ /* 0x002fca0000000000 */
[----:B------:R3:W-:Y:S01]  /*1110*/  STG.E desc[UR10][R16.64], R19 ;  /* 0x0000001310007986 */ /* 0x0007e2000c10190a */
[----:B------:R-:W-:Y:S05]  /*1120*/  @P0 BRA `(.L_x_11) ;  /* 0xfffffffc00300947 */ /* 0x000fea000383ffff */
.L_x_10:
[----:B------:R-:W-:Y:S05]  /*1130*/  @!P1 EXIT ;  /* 0x000000000000994d */ /* 0x000fea0003800000 */
[----:B------:R-:W-:Y:S02]  /*1140*/  ISETP.GE.U32.AND P0, PT, R12, 0x4, PT ;  /* 0x000000040c00780c */ /* 0x000fe40003f06070 */
[----:B---3--:R-:W-:-:S04]  /*1150*/  LOP3.LUT R16, R3, 0x3, RZ, 0xc0, !PT ;  /* 0x0000000303107812 */ /* 0x008fc800078ec0ff */
[----:B------:R-:W-:-:S07]  /*1160*/  ISETP.NE.AND P1, PT, R16, RZ, PT ;  /* 0x000000ff1000720c */ /* 0x000fce0003f25270 */
[----:B------:R-:W-:Y:S06]  /*1170*/  @!P0 BRA `(.L_x_12) ;  /* 0x0000000000748947 */ /* 0x000fec0003800000 */
[----:B------:R-:W0:Y:S01]  /*1180*/  LDC.64 R6, c[0x0][0x398] ;  /* 0x0000e600ff067b82 */ /* 0x000e220000000a00 */
[----:B------:R-:W1:Y:S07]  /*1190*/  LDCU UR4, c[0x0][0x3b4] ;  /* 0x00007680ff0477ac */ /* 0x000e6e0008000800 */
[----:B------:R-:W2:Y:S01]  /*11a0*/  LDC.64 R4, c[0x0][0x390] ;  /* 0x0000e400ff047b82 */ /* 0x000ea20000000a00 */
[----:B0-----:R-:W-:-:S05]  /*11b0*/  IMAD.WIDE.U32 R6, R11, 0x4, R6 ;  /* 0x000000040b067825 */ /* 0x001fca00078e0006 */
[----:B------:R-:W3:Y:S01]  /*11c0*/  LDG.E R8, desc[UR10][R6.64] ;  /* 0x0000000a06087981 */ /* 0x000ee2000c1e1900 */
[----:B-1----:R-:W-:-:S04]  /*11d0*/  IMAD R13, R11, UR4, R0 ;  /* 0x000000040b0d7c24 */ /* 0x002fc8000f8e0200 */
[----:B------:R-:W-:Y:S02]  /*11e0*/  IMAD R9, R13, UR4, R2 ;  /* 0x000000040d097c24 */ /* 0x000fe4000f8e0202 */
[----:B---3--:R-:W-:Y:S02]  /*11f0*/  FADD R17, RZ, R8 ;  /* 0x00000008ff117221 */ /* 0x008fe40000000000 */
[----:B--2---:R-:W-:-:S05]  /*1200*/  IMAD.WIDE R8, R9, 0x4, R4 ;  /* 0x0000000409087825 */ /* 0x004fca00078e0204 */
        /* <DEDUP_REMOVED lines=14> */
[----:B------:R-:W-:Y:S02]  /*12f0*/  IADD3 R21, PT, PT, R21, UR4, RZ ;  /* 0x0000000415157c10 */ /* 0x000fe4000fffe0ff */
[----:B------:R-:W-:-:S03]  /*1300*/  IADD3 R11, PT, PT, R11, 0x4, RZ ;  /* 0x000000040b0b7810 */ /* 0x000fc60007ffe0ff */
[----:B------:R-:W-:-:S04]  /*1310*/  IMAD R21, R21, UR4, R2 ;  /* 0x0000000415157c24 */ /* 0x000fc8000f8e0202 */
[----:B------:R-:W-:-:S04]  /*1320*/  IMAD.WIDE R4, R21, 0x4, R4 ;  /* 0x0000000415047825 */ /* 0x000fc800078e0204 */
[----:B-1----:R-:W-:-:S05]  /*1330*/  FADD R13, RZ, R8 ;  /* 0x00000008ff0d7221 */ /* 0x002fca0000000000 */
[----:B------:R0:W-:Y:S02]  /*1340*/  STG.E desc[UR10][R4.64], R13 ;  /* 0x0000000d04007986 */ /* 0x0001e4000c10190a */
.L_x_12:
[----:B------:R-:W-:Y:S05]  /*1350*/  @!P1 EXIT ;  /* 0x000000000000994d */ /* 0x000fea0003800000 */
[----:B------:R-:W-:Y:S02]  /*1360*/  ISETP.NE.AND P0, PT, R16, 0x1, PT ;  /* 0x000000011000780c */ /* 0x000fe40003f05270 */
[----:B------:R-:W-:-:S04]  /*1370*/  LOP3.LUT R3, R3, 0x1, RZ, 0xc0, !PT ;  /* 0x0000000103037812 */ /* 0x000fc800078ec0ff */
[----:B------:R-:W-:-:S07]  /*1380*/  ISETP.NE.U32.AND P1, PT, R3, 0x1, PT ;  /* 0x000000010300780c */ /* 0x000fce0003f25070 */
[----:B------:R-:W-:Y:S06]  /*1390*/  @!P0 BRA `(.L_x_13) ;  /* 0x0000000000448947 */ /* 0x000fec0003800000 */
[----:B0-----:R-:W0:Y:S01]  /*13a0*/  LDC.64 R4, c[0x0][0x398] ;  /* 0x0000e600ff047b82 */ /* 0x001e220000000a00 */
[----:B------:R-:W1:Y:S07]  /*13b0*/  LDCU UR4, c[0x0][0x3b4] ;  /* 0x00007680ff0477ac */ /* 0x000e6e0008000800 */
[----:B------:R-:W2:Y:S01]  /*13c0*/  LDC.64 R6, c[0x0][0x390] ;  /* 0x0000e400ff067b82 */ /* 0x000ea20000000a00 */
[----:B0-----:R-:W-:-:S05]  /*13d0*/  IMAD.WIDE.U32 R4, R11, 0x4, R4 ;  /* 0x000000040b047825 */ /* 0x001fca00078e0004 */
[----:B------:R-:W3:Y:S01]  /*13e0*/  LDG.E R3, desc[UR10][R4.64] ;  /* 0x0000000a04037981 */ /* 0x000ee2000c1e1900 */
[----:B-1----:R-:W-:-:S04]  /*13f0*/  IMAD R13, R11, UR4, R0 ;  /* 0x000000040b0d7c24 */ /* 0x002fc8000f8e0200 */
[----:B------:R-:W-:-:S04]  /*1400*/  IMAD R9, R13, UR4, R2 ;  /* 0x000000040d097c24 */ /* 0x000fc8000f8e0202 */
[----:B--2---:R-:W-:-:S04]  /*1410*/  IMAD.WIDE R8, R9, 0x4, R6 ;  /* 0x0000000409087825 */ /* 0x004fc800078e0206 */
[----:B---3--:R-:W-:-:S05]  /*1420*/  FADD R3, RZ, R3 ;  /* 0x00000003ff037221 */ /* 0x008fca0000000000 */
[----:B------:R1:W-:Y:S04]  /*1430*/  STG.E desc[UR10][R8.64], R3 ;  /* 0x0000000308007986 */ /* 0x0003e8000c10190a */
[----:B------:R-:W2:Y:S01]  /*1440*/  LDG.E R10, desc[UR10][R4.64+0x4] ;  /* 0x0000040a040a7981 */ /* 0x000ea2000c1e1900 */
[----:B------:R-:W-:Y:S02]  /*1450*/  IADD3 R13, PT, PT, R13, UR4, RZ ;  /* 0x000000040d0d7c10 */ /* 0x000fe4000fffe0ff */
[----:B------:R-:W-:-:S03]  /*1460*/  IADD3 R11, PT, PT, R11, 0x2, RZ ;  /* 0x000000020b0b7810 */ /* 0x000fc60007ffe0ff */
[----:B------:R-:W-:-:S04]  /*1470*/  IMAD R13, R13, UR4, R2 ;  /* 0x000000040d0d7c24 */ /* 0x000fc8000f8e0202 */
[----:B------:R-:W-:-:S04]  /*1480*/  IMAD.WIDE R6, R13, 0x4, R6 ;  /* 0x000000040d067825 */ /* 0x000fc800078e0206 */
[----:B--2---:R-:W-:-:S05]  /*1490*/  FADD R13, RZ, R10 ;  /* 0x0000000aff0d7221 */ /* 0x004fca0000000000 */
[----:B------:R1:W-:Y:S02]  /*14a0*/  STG.E desc[UR10][R6.64], R13 ;  /* 0x0000000d06007986 */ /* 0x0003e4000c10190a */
.L_x_13:
[----:B------:R-:W-:Y:S05]  /*14b0*/  @P1 EXIT ;  /* 0x000000000000194d */ /* 0x000fea0003800000 */
[----:B0-----:R-:W0:Y:S01]  /*14c0*/  LDC.64 R4, c[0x0][0x398] ;  /* 0x0000e600ff047b82 */ /* 0x001e220000000a00 */
[----:B------:R-:W2:Y:S07]  /*14d0*/  LDCU UR4, c[0x0][0x3b4] ;  /* 0x00007680ff0477ac */ /* 0x000eae0008000800 */
[----:B-1----:R-:W1:Y:S01]  /*14e0*/  LDC.64 R6, c[0x0][0x390] ;  /* 0x0000e400ff067b82 */ /* 0x002e620000000a00 */
[----:B0-----:R-:W-:-:S06]  /*14f0*/  IMAD.WIDE.U32 R4, R11, 0x4, R4 ;  /* 0x000000040b047825 */ /* 0x001fcc00078e0004 */
[----:B------:R-:W3:Y:S01]  /*1500*/  LDG.E R4, desc[UR10][R4.64] ;  /* 0x0000000a04047981 */ /* 0x000ee2000c1e1900 */
[----:B--2---:R-:W-:-:S04]  /*1510*/  IMAD R11, R11, UR4, R0 ;  /* 0x000000040b0b7c24 */ /* 0x004fc8000f8e0200 */
[----:B------:R-:W-:-:S04]  /*1520*/  IMAD R3, R11, UR4, R2 ;  /* 0x000000040b037c24 */ /* 0x000fc8000f8e0202 */
[----:B-1----:R-:W-:-:S04]  /*1530*/  IMAD.WIDE R2, R3, 0x4, R6 ;  /* 0x0000000403027825 */ /* 0x002fc800078e0206 */
[----:B---3--:R-:W-:-:S05]  /*1540*/  FADD R7, RZ, R4 ;  /* 0x00000004ff077221 */ /* 0x008fca0000000000 */
[----:B------:R-:W-:Y:S01]  /*1550*/  STG.E desc[UR10][R2.64], R7 ;  /* 0x0000000702007986 */ /* 0x000fe2000c10190a */
[----:B------:R-:W-:Y:S05]  /*1560*/  EXIT ;  /* 0x000000000000794d */ /* 0x000fea0003800000 */
.L_x_0:
[C---:B------:R-:W-:Y:S02]  /*1570*/  ISETP.GE.U32.AND P0, PT, R3.reuse, 0x8, PT ;  /* 0x000000080300780c */ /* 0x040fe40003f06070 */
[----:B------:R-:W-:Y:S02]  /*1580*/  LOP3.LUT R12, R3, 0x7, RZ, 0xc0, !PT ;  /* 0x00000007030c7812 */ /* 0x000fe400078ec0ff */
[----:B------:R-:W-:Y:S02]  /*1590*/  MOV R11, RZ ;  /* 0x000000ff000b7202 */ /* 0x000fe40000000f00 */
[----:B------:R-:W-:-:S07]  /*15a0*/  ISETP.NE.AND P1, PT, R12, RZ, PT ;  /* 0x000000ff0c00720c */ /* 0x000fce0003f25270 */
[----:B------:R-:W-:Y:S06]  /*15b0*/  @!P0 BRA `(.L_x_14) ;  /* 0x0000000000e48947 */ /* 0x000fec0003800000 */
[----:B------:R-:W0:Y:S01]  /*15c0*/  LDC.64 R4, c[0x0][0x390] ;  /* 0x0000e400ff047b82 */ /* 0x000e220000000a00 */
[----:B------:R-:W-:Y:S01]  /*15d0*/  HFMA2 R13, -RZ, RZ, 0, 0 ;  /* 0x00000000ff0d7431 */ /* 0x000fe200000001ff */
[----:B------:R-:W-:Y:S01]  /*15e0*/  LOP3.LUT R11, R3, 0x7ffffff8, RZ, 0xc0, !PT ;  /* 0x7ffffff8030b7812 */ /* 0x000fe200078ec0ff */
[----:B------:R-:W1:Y:S05]  /*15f0*/  LDCU UR4, c[0x0][0x3b4] ;  /* 0x00007680ff0477ac */ /* 0x000e6a0008000800 */
[----:B------:R-:W2:Y:S02]  /*1600*/  LDC.64 R6, c[0x0][0x398] ;  /* 0x0000e600ff067b82 */ /* 0x000ea40000000a00 */
.L_x_15:
        /* <DEDUP_REMOVED lines=52> */
.L_x_14:
        /* <DEDUP_REMOVED lines=34> */
.L_x_16:
        /* <DEDUP_REMOVED lines=22> */
.L_x_17:
        /* <DEDUP_REMOVED lines=12> */
.L_x_18:
[----:B------:R-:W-:-:S00]  /*1d90*/  BRA `(.L_x_18) ;  /* 0xfffffffc00fc7947 */ /* 0x000fc0000383ffff */
[----:B------:R-:W-:-:S00]  /*1da0*/  NOP ;  /* 0x0000000000007918 */ /* 0x000fc00000000000 */
        /* <DEDUP_REMOVED lines=13> */
.L_x_19:


//--------------------- .nv.shared.reserved.0     --------------------------
	.section	.nv.shared.reserved.0,"aw",@nobits
	.weak		__nv_reservedSMEM_offset_0_alias
	.size		__nv_reservedSMEM_offset_0_alias, 0, 64
	.other		__nv_reservedSMEM_offset_0_alias,@"STO_CUDA_RESERVED_SHARED STV_DEFAULT"
__nv_reservedSMEM_offset_0_alias:
	.zero		0
	.zero		64


//--------------------- .nv.constant0._Z10convKernelPfS_S_S_iiiiii --------------------------
	.section	.nv.constant0._Z10convKernelPfS_S_S_iiiiii,"a",@progbits
	.sectionflags	@""
	.align	4
.nv.constant0._Z10convKernelPfS_S_S_iiiiii:
	.zero		952


//--------------------- SYMBOLS --------------------------

	.type		.nv.reservedSmem.offset0,@object
	.size		.nv.reservedSmem.offset0,0x4
